//
// Generated by NVIDIA NVVM Compiler
//
// Compiler Build ID: CL-36424714
// Cuda compilation tools, release 13.0, V13.0.88
// Based on NVVM 20.0.0
//

.version 9.0
.target sm_100
.address_size 64

	// .globl	_Z11work_kernelPiS_i

.visible .entry _Z11work_kernelPiS_i(
	.param .u64 .ptr .align 1 _Z11work_kernelPiS_i_param_0,
	.param .u64 .ptr .align 1 _Z11work_kernelPiS_i_param_1,
	.param .u32 _Z11work_kernelPiS_i_param_2
)
{
	.reg .pred 	%p<7>;
	.reg .b32 	%r<41>;
	.reg .b64 	%rd<18>;

	ld.param.u64 	%rd3, [_Z11work_kernelPiS_i_param_0];
	ld.param.u64 	%rd4, [_Z11work_kernelPiS_i_param_1];
	ld.param.u32 	%r12, [_Z11work_kernelPiS_i_param_2];
	cvta.to.global.u64 	%rd1, %rd4;
	cvta.to.global.u64 	%rd2, %rd3;
	mov.u32 	%r13, %tid.x;
	mov.u32 	%r14, %ctaid.x;
	mov.u32 	%r15, %ntid.x;
	mad.lo.s32 	%r39, %r14, %r15, %r13;
	mov.u32 	%r16, %nctaid.x;
	mul.lo.s32 	%r2, %r15, %r16;
	setp.ge.s32 	%p1, %r39, %r12;
	@%p1 bra 	$L__BB0_7;
	add.s32 	%r17, %r39, %r2;
	max.s32 	%r18, %r12, %r17;
	setp.lt.s32 	%p2, %r17, %r12;
	selp.u32 	%r19, 1, 0, %p2;
	add.s32 	%r20, %r17, %r19;
	sub.s32 	%r21, %r18, %r20;
	div.u32 	%r22, %r21, %r2;
	add.s32 	%r3, %r22, %r19;
	and.b32  	%r23, %r3, 3;
	setp.eq.s32 	%p3, %r23, 3;
	@%p3 bra 	$L__BB0_4;
	add.s32 	%r24, %r3, 1;
	and.b32  	%r25, %r24, 3;
	neg.s32 	%r37, %r25;
$L__BB0_3:
	.pragma "nounroll";
	mul.wide.s32 	%rd5, %r39, 4;
	add.s64 	%rd6, %rd1, %rd5;
	add.s64 	%rd7, %rd2, %rd5;
	ld.global.u32 	%r26, [%rd7];
	add.s32 	%r27, %r26, 100;
	st.global.u32 	[%rd6], %r27;
	add.s32 	%r39, %r39, %r2;
	add.s32 	%r37, %r37, 1;
	setp.ne.s32 	%p4, %r37, 0;
	@%p4 bra 	$L__BB0_3;
$L__BB0_4:
	setp.lt.u32 	%p5, %r3, 3;
	@%p5 bra 	$L__BB0_7;
	mul.wide.s32 	%rd11, %r2, 4;
	shl.b32 	%r36, %r2, 2;
$L__BB0_6:
	mul.wide.s32 	%rd8, %r39, 4;
	add.s64 	%rd9, %rd2, %rd8;
	ld.global.u32 	%r28, [%rd9];
	add.s32 	%r29, %r28, 100;
	add.s64 	%rd10, %rd1, %rd8;
	st.global.u32 	[%rd10], %r29;
	add.s64 	%rd12, %rd9, %rd11;
	ld.global.u32 	%r30, [%rd12];
	add.s32 	%r31, %r30, 100;
	add.s64 	%rd13, %rd10, %rd11;
	st.global.u32 	[%rd13], %r31;
	add.s64 	%rd14, %rd12, %rd11;
	ld.global.u32 	%r32, [%rd14];
	add.s32 	%r33, %r32, 100;
	add.s64 	%rd15, %rd13, %rd11;
	st.global.u32 	[%rd15], %r33;
	add.s64 	%rd16, %rd14, %rd11;
	ld.global.u32 	%r34, [%rd16];
	add.s32 	%r35, %r34, 100;
	add.s64 	%rd17, %rd15, %rd11;
	st.global.u32 	[%rd17], %r35;
	add.s32 	%r39, %r36, %r39;
	setp.lt.s32 	%p6, %r39, %r12;
	@%p6 bra 	$L__BB0_6;
$L__BB0_7:
	ret;

}


// ===== COMPILED SASS (sm_100) =====

	.target	sm_100

	.elftype	@"ET_EXEC"


//--------------------- .note.nv.tkinfo           --------------------------
	.section	.note.nv.tkinfo,"",@"SHT_NOTE"
	.sectionflags	@"SHF_NOTE_NV_TKINFO"
	.tkinfo
        /*0018*/ 	.word	0x00000002
        /*0030*/ 	.string	""
        /*0030*/ 	.string	"ptxas"
        /*0030*/ 	.string	"Cuda compilation tools, release 13.0, V13.0.88"
        /*0030*/ 	.string	"Build cuda_13.0.r13.0/compiler.36424714_0"
        /*0030*/ 	.string	"-arch sm_100 -m 64 "



//--------------------- .note.nv.cuinfo           --------------------------
	.section	.note.nv.cuinfo,"",@"SHT_NOTE"
	.sectionflags	@"SHF_NOTE_NV_CUINFO"
        /*0018*/ 	.short	0x0002
        /*001a*/ 	.short	0x0064
        /*001c*/ 	.short	0x0082
	.zero		2


//--------------------- .nv.info                  --------------------------
	.section	.nv.info,"",@"SHT_CUDA_INFO"
	.align	4


	//----- nvinfo : EIATTR_REGCOUNT
	.align		4
        /*0000*/ 	.byte	0x04, 0x2f
        /*0002*/ 	.short	(.L_1 - .L_0)
	.align		4
.L_0:
        /*0004*/ 	.word	index@(_Z11work_kernelPiS_i)
        /*0008*/ 	.word	0x0000001c


	//----- nvinfo : EIATTR_FRAME_SIZE
	.align		4
.L_1:
        /*000c*/ 	.byte	0x04, 0x11
        /*000e*/ 	.short	(.L_3 - .L_2)
	.align		4
.L_2:
        /*0010*/ 	.word	index@(_Z11work_kernelPiS_i)
        /*0014*/ 	.word	0x00000000


	//----- nvinfo : EIATTR_MIN_STACK_SIZE
	.align		4
.L_3:
        /*0018*/ 	.byte	0x04, 0x12
        /*001a*/ 	.short	(.L_5 - .L_4)
	.align		4
.L_4:
        /*001c*/ 	.word	index@(_Z11work_kernelPiS_i)
        /*0020*/ 	.word	0x00000000
.L_5:


//--------------------- .nv.compat                --------------------------
	.section	.nv.compat,"",@"SHT_CUDA_COMPAT_INFO"
	.align	4
        /*0000*/ 	.byte	0x02, 0x09, 0x00, 0x00, 0x02, 0x02, 0x01, 0x00, 0x02, 0x05, 0x05, 0x00, 0x03, 0x07, 0x01, 0x01
        /*0010*/ 	.byte	0x02, 0x03, 0x00, 0x00, 0x02, 0x06, 0x01, 0x00, 0x04, 0x0b, 0x08, 0x00, 0x09, 0x00, 0x00, 0x00
        /*0020*/ 	.byte	0x00, 0x00, 0x00, 0x00


//--------------------- .nv.info._Z11work_kernelPiS_i --------------------------
	.section	.nv.info._Z11work_kernelPiS_i,"",@"SHT_CUDA_INFO"
	.sectionflags	@""
	.align	4


	//----- nvinfo : EIATTR_CUDA_API_VERSION
	.align		4
        /*0000*/ 	.byte	0x04, 0x37
        /*0002*/ 	.short	(.L_7 - .L_6)
.L_6:
        /*0004*/ 	.word	0x00000082


	//----- nvinfo : EIATTR_KPARAM_INFO
	.align		4
.L_7:
        /*0008*/ 	.byte	0x04, 0x17
        /*000a*/ 	.short	(.L_9 - .L_8)
.L_8:
        /*000c*/ 	.word	0x00000000
        /*0010*/ 	.short	0x0002
        /*0012*/ 	.short	0x0010
        /*0014*/ 	.byte	0x00, 0xf0, 0x11, 0x00


	//----- nvinfo : EIATTR_KPARAM_INFO
	.align		4
.L_9:
        /*0018*/ 	.byte	0x04, 0x17
        /*001a*/ 	.short	(.L_11 - .L_10)
.L_10:
        /*001c*/ 	.word	0x00000000
        /*0020*/ 	.short	0x0001
        /*0022*/ 	.short	0x0008
        /*0024*/ 	.byte	0x00, 0xf5, 0x21, 0x00


	//----- nvinfo : EIATTR_KPARAM_INFO
	.align		4
.L_11:
        /*0028*/ 	.byte	0x04, 0x17
        /*002a*/ 	.short	(.L_13 - .L_12)
.L_12:
        /*002c*/ 	.word	0x00000000
        /*0030*/ 	.short	0x0000
        /*0032*/ 	.short	0x0000
        /*0034*/ 	.byte	0x00, 0xf5, 0x21, 0x00


	//----- nvinfo : EIATTR_SPARSE_MMA_MASK
	.align		4
.L_13:
        /*0038*/ 	.byte	0x03, 0x50
        /*003a*/ 	.short	0x0000


	//----- nvinfo : EIATTR_MAXREG_COUNT
	.align		4
        /*003c*/ 	.byte	0x03, 0x1b
        /*003e*/ 	.short	0x00ff


	//----- nvinfo : EIATTR_MERCURY_ISA_VERSION
	.align		4
        /*0040*/ 	.byte	0x03, 0x5f
        /*0042*/ 	.short	0x0101


	//----- nvinfo : EIATTR_VRC_CTA_INIT_COUNT
	.align		4
        /*0044*/ 	.byte	0x02, 0x4a
	.zero		1
	.zero		1


	//----- nvinfo : EIATTR_EXIT_INSTR_OFFSETS
	.align		4
        /*0048*/ 	.byte	0x04, 0x1c
        /*004a*/ 	.short	(.L_15 - .L_14)


	//   ....[0]....
.L_14:
        /*004c*/ 	.word	0x00000090


	//   ....[1]....
        /*0050*/ 	.word	0x00000390


	//   ....[2]....
        /*0054*/ 	.word	0x00000510


	//----- nvinfo : EIATTR_CRS_STACK_SIZE
	.align		4
.L_15:
        /*0058*/ 	.byte	0x04, 0x1e
        /*005a*/ 	.short	(.L_17 - .L_16)
.L_16:
        /*005c*/ 	.word	0x00000000


	//----- nvinfo : EIATTR_CBANK_PARAM_SIZE
	.align		4
.L_17:
        /*0060*/ 	.byte	0x03, 0x19
        /*0062*/ 	.short	0x0014


	//----- nvinfo : EIATTR_PARAM_CBANK
	.align		4
        /*0064*/ 	.byte	0x04, 0x0a
        /*0066*/ 	.short	(.L_19 - .L_18)
	.align		4
.L_18:
        /*0068*/ 	.word	index@(.nv.constant0._Z11work_kernelPiS_i)
        /*006c*/ 	.short	0x0380
        /*006e*/ 	.short	0x0014


	//----- nvinfo : EIATTR_SW_WAR
	.align		4
.L_19:
        /*0070*/ 	.byte	0x04, 0x36
        /*0072*/ 	.short	(.L_21 - .L_20)
.L_20:
        /*0074*/ 	.word	0x00000008
.L_21:


//--------------------- .nv.callgraph             --------------------------
	.section	.nv.callgraph,"",@"SHT_CUDA_CALLGRAPH"
	.align	4
	.sectionentsize	8
	.align		4
        /*0000*/ 	.word	0x00000000
	.align		4
        /*0004*/ 	.word	0xffffffff
	.align		4
        /*0008*/ 	.word	0x00000000
	.align		4
        /*000c*/ 	.word	0xfffffffe
	.align		4
        /*0010*/ 	.word	0x00000000
	.align		4
        /*0014*/ 	.word	0xfffffffd
	.align		4
        /*0018*/ 	.word	0x00000000
	.align		4
        /*001c*/ 	.word	0xfffffffc


//--------------------- .text._Z11work_kernelPiS_i --------------------------
	.section	.text._Z11work_kernelPiS_i,"ax",@progbits
	.align	128
        .global         _Z11work_kernelPiS_i
        .type           _Z11work_kernelPiS_i,@function
        .size           _Z11work_kernelPiS_i,(.L_x_5 - _Z11work_kernelPiS_i)
        .other          _Z11work_kernelPiS_i,@"STO_CUDA_ENTRY STV_DEFAULT"
_Z11work_kernelPiS_i:
.text._Z11work_kernelPiS_i:
[----:B------:R-:W-:Y:S01]  /*0000*/  LDC R1, c[0x0][0x37c] ;  /* 0x0000df00ff017b82 */ /* 0x000fe20000000800 */
[----:B------:R-:W0:Y:S07]  /*0010*/  S2R R7, SR_TID.X ;  /* 0x0000000000077919 */ /* 0x000e2e0000002100 */
[----:B------:R-:W0:Y:S01]  /*0020*/  S2UR UR4, SR_CTAID.X ;  /* 0x00000000000479c3 */ /* 0x000e220000002500 */
[----:B------:R-:W1:Y:S07]  /*0030*/  LDCU UR6, c[0x0][0x390] ;  /* 0x00007200ff0677ac */ /* 0x000e6e0008000800 */
[----:B------:R-:W0:Y:S01]  /*0040*/  LDC R0, c[0x0][0x360] ;  /* 0x0000d800ff007b82 */ /* 0x000e220000000800 */
[----:B------:R-:W2:Y:S01]  /*0050*/  LDCU UR5, c[0x0][0x370] ;  /* 0x00006e00ff0577ac */ /* 0x000ea20008000800 */
[----:B0-----:R-:W-:-:S02]  /*0060*/  IMAD R7, R0, UR4, R7 ;  /* 0x0000000400077c24 */ /* 0x001fc4000f8e0207 */
[----:B--2---:R-:W-:-:S03]  /*0070*/  IMAD R0, R0, UR5, RZ ;  /* 0x0000000500007c24 */ /* 0x004fc6000f8e02ff */
[----:B-1----:R-:W-:-:S13]  /*0080*/  ISETP.GE.AND P0, PT, R7, UR6, PT ;  /* 0x0000000607007c0c */ /* 0x002fda000bf06270 */
[----:B------:R-:W-:Y:S05]  /*0090*/  @P0 EXIT ;  /* 0x000000000000094d */ /* 0x000fea0003800000 */
[----:B------:R-:W0:Y:S01]  /*00a0*/  I2F.U32.RP R8, R0 ;  /* 0x0000000000087306 */ /* 0x000e220000209000 */
[C---:B------:R-:W-:Y:S01]  /*00b0*/  IMAD.IADD R4, R0.reuse, 0x1, R7 ;  /* 0x0000000100047824 */ /* 0x040fe200078e0207 */
[----:B------:R-:W-:Y:S01]  /*00c0*/  IADD3 R9, PT, PT, RZ, -R0, RZ ;  /* 0x80000000ff097210 */ /* 0x000fe20007ffe0ff */
[----:B------:R-:W1:Y:S01]  /*00d0*/  LDCU.64 UR4, c[0x0][0x358] ;  /* 0x00006b00ff0477ac */ /* 0x000e620008000a00 */
[----:B------:R-:W-:Y:S01]  /*00e0*/  ISETP.NE.U32.AND P2, PT, R0, RZ, PT ;  /* 0x000000ff0000720c */ /* 0x000fe20003f45070 */
[----:B------:R-:W-:Y:S01]  /*00f0*/  BSSY.RECONVERGENT B0, `(.L_x_0) ;  /* 0x0000029000007945 */ /* 0x000fe20003800200 */
[C---:B------:R-:W-:Y:S02]  /*0100*/  ISETP.GE.AND P0, PT, R4.reuse, UR6, PT ;  /* 0x0000000604007c0c */ /* 0x040fe4000bf06270 */
[----:B------:R-:W-:Y:S02]  /*0110*/  VIMNMX R5, PT, PT, R4, UR6, !PT ;  /* 0x0000000604057c48 */ /* 0x000fe4000ffe0100 */
[----:B------:R-:W-:-:S04]  /*0120*/  SEL R6, RZ, 0x1, P0 ;  /* 0x00000001ff067807 */ /* 0x000fc80000000000 */
[----:B------:R-:W-:Y:S01]  /*0130*/  IADD3 R5, PT, PT, R5, -R4, -R6 ;  /* 0x8000000405057210 */ /* 0x000fe20007ffe806 */
[----:B0-----:R-:W0:Y:S02]  /*0140*/  MUFU.RCP R8, R8 ;  /* 0x0000000800087308 */ /* 0x001e240000001000 */
[----:B0-----:R-:W-:-:S06]  /*0150*/  IADD3 R2, PT, PT, R8, 0xffffffe, RZ ;  /* 0x0ffffffe08027810 */ /* 0x001fcc0007ffe0ff */
[----:B------:R0:W2:Y:S02]  /*0160*/  F2I.FTZ.U32.TRUNC.NTZ R3, R2 ;  /* 0x0000000200037305 */ /* 0x0000a4000021f000 */
[----:B0-----:R-:W-:Y:S02]  /*0170*/  HFMA2 R2, -RZ, RZ, 0, 0 ;  /* 0x00000000ff027431 */ /* 0x001fe400000001ff */
[----:B--2---:R-:W-:-:S04]  /*0180*/  IMAD R9, R9, R3, RZ ;  /* 0x0000000309097224 */ /* 0x004fc800078e02ff */
[----:B------:R-:W-:-:S06]  /*0190*/  IMAD.HI.U32 R8, R3, R9, R2 ;  /* 0x0000000903087227 */ /* 0x000fcc00078e0002 */
[----:B------:R-:W-:-:S04]  /*01a0*/  IMAD.HI.U32 R9, R8, R5, RZ ;  /* 0x0000000508097227 */ /* 0x000fc800078e00ff */
[----:B------:R-:W-:-:S04]  /*01b0*/  IMAD.MOV R2, RZ, RZ, -R9 ;  /* 0x000000ffff027224 */ /* 0x000fc800078e0a09 */
[----:B------:R-:W-:Y:S02]  /*01c0*/  IMAD R5, R0, R2, R5 ;  /* 0x0000000200057224 */ /* 0x000fe400078e0205 */
[----:B------:R-:W0:Y:S03]  /*01d0*/  LDC.64 R2, c[0x0][0x388] ;  /* 0x0000e200ff027b82 */ /* 0x000e260000000a00 */
[----:B------:R-:W-:-:S13]  /*01e0*/  ISETP.GE.U32.AND P0, PT, R5, R0, PT ;  /* 0x000000000500720c */ /* 0x000fda0003f06070 */
[----:B------:R-:W-:Y:S01]  /*01f0*/  @P0 IADD3 R5, PT, PT, -R0, R5, RZ ;  /* 0x0000000500050210 */ /* 0x000fe20007ffe1ff */
[----:B------:R-:W-:-:S03]  /*0200*/  @P0 VIADD R9, R9, 0x1 ;  /* 0x0000000109090836 */ /* 0x000fc60000000000 */
[----:B------:R-:W-:Y:S02]  /*0210*/  ISETP.GE.U32.AND P1, PT, R5, R0, PT ;  /* 0x000000000500720c */ /* 0x000fe40003f26070 */
[----:B------:R-:W2:Y:S11]  /*0220*/  LDC.64 R4, c[0x0][0x380] ;  /* 0x0000e000ff047b82 */ /* 0x000eb60000000a00 */
[----:B------:R-:W-:-:S02]  /*0230*/  @P1 IADD3 R9, PT, PT, R9, 0x1, RZ ;  /* 0x0000000109091810 */ /* 0x000fc40007ffe0ff */
[----:B------:R-:W-:-:S05]  /*0240*/  @!P2 LOP3.LUT R9, RZ, R0, RZ, 0x33, !PT ;  /* 0x00000000ff09a212 */ /* 0x000fca00078e33ff */
[----:B------:R-:W-:-:S05]  /*0250*/  IMAD.IADD R6, R6, 0x1, R9 ;  /* 0x0000000106067824 */ /* 0x000fca00078e0209 */
[C---:B------:R-:W-:Y:S02]  /*0260*/  LOP3.LUT R8, R6.reuse, 0x3, RZ, 0xc0, !PT ;  /* 0x0000000306087812 */ /* 0x040fe400078ec0ff */
[----:B------:R-:W-:Y:S02]  /*0270*/  ISETP.GE.U32.AND P1, PT, R6, 0x3, PT ;  /* 0x000000030600780c */ /* 0x000fe40003f26070 */
[----:B------:R-:W-:-:S13]  /*0280*/  ISETP.NE.AND P0, PT, R8, 0x3, PT ;  /* 0x000000030800780c */ /* 0x000fda0003f05270 */
[----:B01----:R-:W-:Y:S05]  /*0290*/  @!P0 BRA `(.L_x_1) ;  /* 0x0000000000388947 */ /* 0x003fea0003800000 */
[----:B------:R-:W0:Y:S01]  /*02a0*/  LDC.64 R14, c[0x0][0x380] ;  /* 0x0000e000ff0e7b82 */ /* 0x000e220000000a00 */
[----:B------:R-:W-:-:S04]  /*02b0*/  IADD3 R6, PT, PT, R6, 0x1, RZ ;  /* 0x0000000106067810 */ /* 0x000fc80007ffe0ff */
[----:B------:R-:W-:-:S03]  /*02c0*/  LOP3.LUT R6, R6, 0x3, RZ, 0xc0, !PT ;  /* 0x0000000306067812 */ /* 0x000fc600078ec0ff */
[----:B------:R-:W1:Y:S02]  /*02d0*/  LDC.64 R12, c[0x0][0x388] ;  /* 0x0000e200ff0c7b82 */ /* 0x000e640000000a00 */
[----:B------:R-:W-:-:S07]  /*02e0*/  IMAD.MOV R6, RZ, RZ, -R6 ;  /* 0x000000ffff067224 */ /* 0x000fce00078e0a06 */
.L_x_2:
[----:B0-----:R-:W-:-:S06]  /*02f0*/  IMAD.WIDE R10, R7, 0x4, R14 ;  /* 0x00000004070a7825 */ /* 0x001fcc00078e020e */
[----:B---3--:R-:W3:Y:S01]  /*0300*/  LDG.E R10, desc[UR4][R10.64] ;  /* 0x000000040a0a7981 */ /* 0x008ee2000c1e1900 */
[----:B-1----:R-:W-:Y:S01]  /*0310*/  IMAD.WIDE R8, R7, 0x4, R12 ;  /* 0x0000000407087825 */ /* 0x002fe200078e020c */
[----:B------:R-:W-:-:S03]  /*0320*/  IADD3 R7, PT, PT, R0, R7, RZ ;  /* 0x0000000700077210 */ /* 0x000fc60007ffe0ff */
[----:B------:R-:W-:-:S05]  /*0330*/  VIADD R6, R6, 0x1 ;  /* 0x0000000106067836 */ /* 0x000fca0000000000 */
[----:B------:R-:W-:Y:S02]  /*0340*/  ISETP.NE.AND P0, PT, R6, RZ, PT ;  /* 0x000000ff0600720c */ /* 0x000fe40003f05270 */
[----:B---3--:R-:W-:-:S05]  /*0350*/  IADD3 R17, PT, PT, R10, 0x64, RZ ;  /* 0x000000640a117810 */ /* 0x008fca0007ffe0ff */
[----:B------:R3:W-:Y:S06]  /*0360*/  STG.E desc[UR4][R8.64], R17 ;  /* 0x0000001108007986 */ /* 0x0007ec000c101904 */
[----:B------:R-:W-:Y:S05]  /*0370*/  @P0 BRA `(.L_x_2) ;  /* 0xfffffffc00dc0947 */ /* 0x000fea000383ffff */
.L_x_1:
[----:B------:R-:W-:Y:S05]  /*0380*/  BSYNC.RECONVERGENT B0 ;  /* 0x0000000000007941 */ /* 0x000fea0003800200 */
.L_x_0:
[----:B------:R-:W-:Y:S05]  /*0390*/  @!P1 EXIT ;  /* 0x000000000000994d */ /* 0x000fea0003800000 */
.L_x_3:
[----:B-12---:R-:W-:-:S05]  /*03a0*/  IMAD.WIDE R14, R7, 0x4, R4 ;  /* 0x00000004070e7825 */ /* 0x006fca00078e0204 */
[----:B------:R-:W2:Y:S01]  /*03b0*/  LDG.E R6, desc[UR4][R14.64] ;  /* 0x000000040e067981 */ /* 0x000ea2000c1e1900 */
[----:B------:R-:W-:-:S04]  /*03c0*/  IMAD.WIDE R18, R7, 0x4, R2 ;  /* 0x0000000407127825 */ /* 0x000fc800078e0202 */
[----:B---3--:R-:W-:-:S04]  /*03d0*/  IMAD.WIDE R8, R0, 0x4, R14 ;  /* 0x0000000400087825 */ /* 0x008fc800078e020e */
[----:B--2---:R-:W-:-:S05]  /*03e0*/  VIADD R21, R6, 0x64 ;  /* 0x0000006406157836 */ /* 0x004fca0000000000 */
[----:B------:R0:W-:Y:S04]  /*03f0*/  STG.E desc[UR4][R18.64], R21 ;  /* 0x0000001512007986 */ /* 0x0001e8000c101904 */
[----:B------:R-:W2:Y:S01]  /*0400*/  LDG.E R6, desc[UR4][R8.64] ;  /* 0x0000000408067981 */ /* 0x000ea2000c1e1900 */
[----:B------:R-:W-:-:S04]  /*0410*/  IMAD.WIDE R10, R0, 0x4, R18 ;  /* 0x00000004000a7825 */ /* 0x000fc800078e0212 */
[----:B------:R-:W-:Y:S01]  /*0420*/  IMAD.WIDE R12, R0, 0x4, R8 ;  /* 0x00000004000c7825 */ /* 0x000fe200078e0208 */
[----:B--2---:R-:W-:-:S05]  /*0430*/  IADD3 R23, PT, PT, R6, 0x64, RZ ;  /* 0x0000006406177810 */ /* 0x004fca0007ffe0ff */
[----:B------:R1:W-:Y:S04]  /*0440*/  STG.E desc[UR4][R10.64], R23 ;  /* 0x000000170a007986 */ /* 0x0003e8000c101904 */
[----:B------:R-:W2:Y:S01]  /*0450*/  LDG.E R6, desc[UR4][R12.64] ;  /* 0x000000040c067981 */ /* 0x000ea2000c1e1900 */
[----:B------:R-:W-:-:S04]  /*0460*/  IMAD.WIDE R14, R0, 0x4, R10 ;  /* 0x00000004000e7825 */ /* 0x000fc800078e020a */
[----:B------:R-:W-:-:S04]  /*0470*/  IMAD.WIDE R16, R0, 0x4, R12 ;  /* 0x0000000400107825 */ /* 0x000fc800078e020c */
[----:B--2---:R-:W-:-:S05]  /*0480*/  VIADD R25, R6, 0x64 ;  /* 0x0000006406197836 */ /* 0x004fca0000000000 */
[----:B------:R1:W-:Y:S04]  /*0490*/  STG.E desc[UR4][R14.64], R25 ;  /* 0x000000190e007986 */ /* 0x0003e8000c101904 */
[----:B------:R-:W0:Y:S01]  /*04a0*/  LDG.E R16, desc[UR4][R16.64] ;  /* 0x0000000410107981 */ /* 0x000e22000c1e1900 */
[----:B------:R-:W-:-:S04]  /*04b0*/  IMAD.WIDE R8, R0, 0x4, R14 ;  /* 0x0000000400087825 */ /* 0x000fc800078e020e */
[----:B------:R-:W-:-:S05]  /*04c0*/  IMAD R7, R0, 0x4, R7 ;  /* 0x0000000400077824 */ /* 0x000fca00078e0207 */
[----:B------:R-:W-:Y:S02]  /*04d0*/  ISETP.GE.AND P0, PT, R7, UR6, PT ;  /* 0x0000000607007c0c */ /* 0x000fe4000bf06270 */
[----:B0-----:R-:W-:-:S05]  /*04e0*/  IADD3 R19, PT, PT, R16, 0x64, RZ ;  /* 0x0000006410137810 */ /* 0x001fca0007ffe0ff */
[----:B------:R1:W-:Y:S06]  /*04f0*/  STG.E desc[UR4][R8.64], R19 ;  /* 0x0000001308007986 */ /* 0x0003ec000c101904 */
[----:B------:R-:W-:Y:S05]  /*0500*/  @!P0 BRA `(.L_x_3) ;  /* 0xfffffffc00a48947 */ /* 0x000fea000383ffff */
[----:B------:R-:W-:Y:S05]  /*0510*/  EXIT ;  /* 0x000000000000794d */ /* 0x000fea0003800000 */
.L_x_4:
[----:B------:R-:W-:-:S00]  /*0520*/  BRA `(.L_x_4) ;  /* 0xfffffffc00fc7947 */ /* 0x000fc0000383ffff */
[----:B------:R-:W-:-:S00]  /*0530*/  NOP ;  /* 0x0000000000007918 */ /* 0x000fc00000000000 */
        /* <DEDUP_REMOVED lines=12> */
.L_x_5:


//--------------------- .nv.shared.reserved.0     --------------------------
	.section	.nv.shared.reserved.0,"aw",@nobits
	.weak		__nv_reservedSMEM_offset_0_alias
	.size		__nv_reservedSMEM_offset_0_alias, 0, 64
	.other		__nv_reservedSMEM_offset_0_alias,@"STO_CUDA_RESERVED_SHARED STV_DEFAULT"
__nv_reservedSMEM_offset_0_alias:
	.zero		0
	.zero		64


//--------------------- .nv.constant0._Z11work_kernelPiS_i --------------------------
	.section	.nv.constant0._Z11work_kernelPiS_i,"a",@progbits
	.sectionflags	@""
	.align	4
.nv.constant0._Z11work_kernelPiS_i:
	.zero		916


//--------------------- SYMBOLS --------------------------

	.type		.nv.reservedSmem.offset0,@object
	.size		.nv.reservedSmem.offset0,0x4
